	.headerflags	@"EF_CUDA_TEXMODE_UNIFIED EF_CUDA_64BIT_ADDRESS EF_CUDA_ACCELERATORS EF_CUDA_SM90 EF_CUDA_VIRTUAL_SM(EF_CUDA_SM90)"
	.elftype	@"ET_EXEC"


//--------------------- .nv.info                  --------------------------
	.section	.nv.info,"",@"SHT_CUDA_INFO"
	.align	4


	//----- nvinfo : EIATTR_REGCOUNT
	.align		4
        /*0000*/ 	.byte	0x04, 0x2f
        /*0002*/ 	.short	(.L_3 - .L_2)
	.align		4
.L_2:
        /*0004*/ 	.word	index@(triton_poi_fused__native_batch_norm_legit_no_training_leaky_relu_5)
        /*0008*/ 	.word	0x00000016


	//----- nvinfo : EIATTR_MIN_STACK_SIZE
	.align		4
.L_3:
        /*000c*/ 	.byte	0x04, 0x12
        /*000e*/ 	.short	(.L_5 - .L_4)
	.align		4
.L_4:
        /*0010*/ 	.word	index@(triton_poi_fused__native_batch_norm_legit_no_training_leaky_relu_5)
        /*0014*/ 	.word	0x00000000


	//----- nvinfo : EIATTR_FRAME_SIZE
	.align		4
.L_5:
        /*0018*/ 	.byte	0x04, 0x11
        /*001a*/ 	.short	(.L_7 - .L_6)
	.align		4
.L_6:
        /*001c*/ 	.word	index@(triton_poi_fused__native_batch_norm_legit_no_training_leaky_relu_5)
        /*0020*/ 	.word	0x00000000


	//----- nvinfo : EIATTR_MIN_STACK_SIZE
	.align		4
.L_7:
        /*0024*/ 	.byte	0x04, 0x12
        /*0026*/ 	.short	(.L_9 - .L_8)
	.align		4
.L_8:
        /*0028*/ 	.word	index@(triton_poi_fused__native_batch_norm_legit_no_training_leaky_relu_5)
        /*002c*/ 	.word	0x00000000
.L_9:


//--------------------- .nv.info.triton_poi_fused__native_batch_norm_legit_no_training_leaky_relu_5 --------------------------
	.section	.nv.info.triton_poi_fused__native_batch_norm_legit_no_training_leaky_relu_5,"",@"SHT_CUDA_INFO"
	.sectionflags	@""
	.align	4


	//----- nvinfo : EIATTR_CUDA_API_VERSION
	.align		4
        /*0000*/ 	.byte	0x04, 0x37
        /*0002*/ 	.short	(.L_11 - .L_10)
.L_10:
        /*0004*/ 	.word	0x0000007c


	//----- nvinfo : EIATTR_KPARAM_INFO
	.align		4
.L_11:
        /*0008*/ 	.byte	0x04, 0x17
        /*000a*/ 	.short	(.L_13 - .L_12)
.L_12:
        /*000c*/ 	.word	0x00000000
        /*0010*/ 	.short	0x0006
        /*0012*/ 	.short	0x0030
        /*0014*/ 	.byte	0x00, 0xf0, 0x11, 0x00


	//----- nvinfo : EIATTR_KPARAM_INFO
	.align		4
.L_13:
        /*0018*/ 	.byte	0x04, 0x17
        /*001a*/ 	.short	(.L_15 - .L_14)
.L_14:
        /*001c*/ 	.word	0x00000000
        /*0020*/ 	.short	0x0005
        /*0022*/ 	.short	0x0028
        /*0024*/ 	.byte	0x00, 0xf4, 0x21, 0x00


	//----- nvinfo : EIATTR_KPARAM_INFO
	.align		4
.L_15:
        /*0028*/ 	.byte	0x04, 0x17
        /*002a*/ 	.short	(.L_17 - .L_16)
.L_16:
        /*002c*/ 	.word	0x00000000
        /*0030*/ 	.short	0x0004
        /*0032*/ 	.short	0x0020
        /*0034*/ 	.byte	0x00, 0xf4, 0x21, 0x00


	//----- nvinfo : EIATTR_KPARAM_INFO
	.align		4
.L_17:
        /*0038*/ 	.byte	0x04, 0x17
        /*003a*/ 	.short	(.L_19 - .L_18)
.L_18:
        /*003c*/ 	.word	0x00000000
        /*0040*/ 	.short	0x0003
        /*0042*/ 	.short	0x0018
        /*0044*/ 	.byte	0x00, 0xf4, 0x21, 0x00


	//----- nvinfo : EIATTR_KPARAM_INFO
	.align		4
.L_19:
        /*0048*/ 	.byte	0x04, 0x17
        /*004a*/ 	.short	(.L_21 - .L_20)
.L_20:
        /*004c*/ 	.word	0x00000000
        /*0050*/ 	.short	0x0002
        /*0052*/ 	.short	0x0010
        /*0054*/ 	.byte	0x00, 0xf4, 0x21, 0x00


	//----- nvinfo : EIATTR_KPARAM_INFO
	.align		4
.L_21:
        /*0058*/ 	.byte	0x04, 0x17
        /*005a*/ 	.short	(.L_23 - .L_22)
.L_22:
        /*005c*/ 	.word	0x00000000
        /*0060*/ 	.short	0x0001
        /*0062*/ 	.short	0x0008
        /*0064*/ 	.byte	0x00, 0xf4, 0x21, 0x00


	//----- nvinfo : EIATTR_KPARAM_INFO
	.align		4
.L_23:
        /*0068*/ 	.byte	0x04, 0x17
        /*006a*/ 	.short	(.L_25 - .L_24)
.L_24:
        /*006c*/ 	.word	0x00000000
        /*0070*/ 	.short	0x0000
        /*0072*/ 	.short	0x0000
        /*0074*/ 	.byte	0x00, 0xf4, 0x21, 0x00


	//----- nvinfo : EIATTR_SPARSE_MMA_MASK
	.align		4
.L_25:
        /*0078*/ 	.byte	0x03, 0x50
        /*007a*/ 	.short	0x0000


	//----- nvinfo : EIATTR_MAXREG_COUNT
	.align		4
        /*007c*/ 	.byte	0x03, 0x1b
        /*007e*/ 	.short	0x00ff


	//----- nvinfo : EIATTR_EXIT_INSTR_OFFSETS
	.align		4
        /*0080*/ 	.byte	0x04, 0x1c
        /*0082*/ 	.short	(.L_27 - .L_26)


	//   ....[0]....
.L_26:
        /*0084*/ 	.word	0x00000420


	//   ....[1]....
        /*0088*/ 	.word	0x00000440


	//----- nvinfo : EIATTR_REQNTID
	.align		4
.L_27:
        /*008c*/ 	.byte	0x04, 0x10
        /*008e*/ 	.short	(.L_29 - .L_28)
.L_28:
        /*0090*/ 	.word	0x00000080
        /*0094*/ 	.word	0x00000001
        /*0098*/ 	.word	0x00000001


	//----- nvinfo : EIATTR_CBANK_PARAM_SIZE
	.align		4
.L_29:
        /*009c*/ 	.byte	0x03, 0x19
        /*009e*/ 	.short	0x0034


	//----- nvinfo : EIATTR_PARAM_CBANK
	.align		4
        /*00a0*/ 	.byte	0x04, 0x0a
        /*00a2*/ 	.short	(.L_31 - .L_30)
	.align		4
.L_30:
        /*00a4*/ 	.word	index@(.nv.constant0.triton_poi_fused__native_batch_norm_legit_no_training_leaky_relu_5)
        /*00a8*/ 	.short	0x0210
        /*00aa*/ 	.short	0x0034


	//----- nvinfo : EIATTR_SW_WAR
	.align		4
.L_31:
        /*00ac*/ 	.byte	0x04, 0x36
        /*00ae*/ 	.short	(.L_33 - .L_32)
.L_32:
        /*00b0*/ 	.word	0x00000008
.L_33:


//--------------------- .nv.callgraph             --------------------------
	.section	.nv.callgraph,"",@"SHT_CUDA_CALLGRAPH"
	.align	4
	.sectionentsize	8
	.align		4
        /*0000*/ 	.word	0x00000000
	.align		4
        /*0004*/ 	.word	0xffffffff
	.align		4
        /*0008*/ 	.word	0x00000000
	.align		4
        /*000c*/ 	.word	0xfffffffe
	.align		4
        /*0010*/ 	.word	0x00000000
	.align		4
        /*0014*/ 	.word	0xfffffffd
	.align		4
        /*0018*/ 	.word	0x00000000
	.align		4
        /*001c*/ 	.word	0xfffffffc


//--------------------- .nv.constant4             --------------------------
	.section	.nv.constant4,"a",@progbits
	.align	8
	.align		8
.nv.constant4:
        /*0000*/ 	.dword	_$_str
	.align		8
        /*0008*/ 	.dword	_$_str_$_2


//--------------------- .text.triton_poi_fused__native_batch_norm_legit_no_training_leaky_relu_5 --------------------------
	.section	.text.triton_poi_fused__native_batch_norm_legit_no_training_leaky_relu_5,"ax",@progbits
	.align	128
        .global         triton_poi_fused__native_batch_norm_legit_no_training_leaky_relu_5
        .type           triton_poi_fused__native_batch_norm_legit_no_training_leaky_relu_5,@function
        .size           triton_poi_fused__native_batch_norm_legit_no_training_leaky_relu_5,(.L_x_1 - triton_poi_fused__native_batch_norm_legit_no_training_leaky_relu_5)
        .other          triton_poi_fused__native_batch_norm_legit_no_training_leaky_relu_5,@"STO_CUDA_ENTRY STV_DEFAULT"
triton_poi_fused__native_batch_norm_legit_no_training_leaky_relu_5:
.text.triton_poi_fused__native_batch_norm_legit_no_training_leaky_relu_5:
[----:B------:R-:W0:Y:S01]  /*0000*/  LDC R1, c[0x0][0x28] ;  /* 0x00000a00ff017b82 */ /* 0x000e220000000800 */
[----:B------:R-:W1:Y:S07]  /*0010*/  S2R R0, SR_TID.X ;  /* 0x0000000000007919 */ /* 0x000e6e0000002100 */
[----:B------:R-:W2:Y:S01]  /*0020*/  LDC.64 R8, c[0x0][0x228] ;  /* 0x00008a00ff087b82 */ /* 0x000ea20000000a00 */
[----:B------:R-:W-:Y:S01]  /*0030*/  ULDC.64 UR4, c[0x0][0x208] ;  /* 0x0000820000047ab9 */ /* 0x000fe20000000a00 */
[----:B------:R-:W3:Y:S06]  /*0040*/  S2R R5, SR_CTAID.X ;  /* 0x0000000000057919 */ /* 0x000eec0000002500 */
[----:B------:R-:W4:Y:S08]  /*0050*/  LDC.64 R12, c[0x0][0x218] ;  /* 0x00008600ff0c7b82 */ /* 0x000f300000000a00 */
[----:B------:R-:W5:Y:S08]  /*0060*/  LDC.64 R14, c[0x0][0x220] ;  /* 0x00008800ff0e7b82 */ /* 0x000f700000000a00 */
[----:B------:R-:W5:Y:S01]  /*0070*/  LDC.64 R16, c[0x0][0x230] ;  /* 0x00008c00ff107b82 */ /* 0x000f620000000a00 */
[----:B-1----:R-:W-:-:S07]  /*0080*/  SHF.L.U32 R0, R0, 0x1, RZ ;  /* 0x0000000100007819 */ /* 0x002fce00000006ff */
[----:B------:R-:W1:Y:S01]  /*0090*/  LDC.64 R18, c[0x0][0x238] ;  /* 0x00008e00ff127b82 */ /* 0x000e620000000a00 */
[----:B---3--:R-:W-:Y:S02]  /*00a0*/  SHF.R.S32.HI R3, RZ, 0x17, R5 ;  /* 0x00000017ff037819 */ /* 0x008fe40000011405 */
[----:B------:R-:W-:Y:S02]  /*00b0*/  LOP3.LUT R0, R0, 0xfe, RZ, 0xc0, !PT ;  /* 0x000000fe00007812 */ /* 0x000fe400078ec0ff */
[----:B------:R-:W-:Y:S02]  /*00c0*/  SGXT R3, R3, 0x1 ;  /* 0x000000010303781a */ /* 0x000fe40000000200 */
[----:B------:R-:W-:-:S04]  /*00d0*/  LEA R0, R5, R0, 0x8 ;  /* 0x0000000005007211 */ /* 0x000fc800078e40ff */
[----:B------:R-:W-:Y:S02]  /*00e0*/  LEA.HI R3, R3, R0, RZ, 0x9 ;  /* 0x0000000003037211 */ /* 0x000fe400078f48ff */
[----:B------:R-:W-:Y:S02]  /*00f0*/  ISETP.GE.AND P0, PT, R0, 0x800, PT ;  /* 0x000008000000780c */ /* 0x000fe40003f06270 */
[----:B------:R-:W-:-:S04]  /*0100*/  LOP3.LUT R3, R3, 0xfffffe00, RZ, 0xc0, !PT ;  /* 0xfffffe0003037812 */ /* 0x000fc800078ec0ff */
[----:B------:R-:W-:Y:S02]  /*0110*/  IADD3 R11, R0, -R3, RZ ;  /* 0x80000003000b7210 */ /* 0x000fe40007ffe0ff */
[----:B------:R-:W-:-:S03]  /*0120*/  CS2R R2, SRZ ;  /* 0x0000000000027805 */ /* 0x000fc6000001ff00 */
[----:B--2---:R-:W-:-:S05]  /*0130*/  IMAD.WIDE R8, R11, 0x4, R8 ;  /* 0x000000040b087825 */ /* 0x004fca00078e0208 */
[----:B------:R2:W3:Y:S01]  /*0140*/  @!P0 LDG.E.EL.64 R2, desc[UR4][R8.64] ;  /* 0x0000000408028981 */ /* 0x0004e2000c2e1b00 */
[----:B------:R-:W-:Y:S02]  /*0150*/  CS2R R4, SRZ ;  /* 0x0000000000047805 */ /* 0x000fe4000001ff00 */
[----:B------:R-:W-:Y:S01]  /*0160*/  CS2R R6, SRZ ;  /* 0x0000000000067805 */ /* 0x000fe2000001ff00 */
[----:B----4-:R-:W-:-:S04]  /*0170*/  IMAD.WIDE R12, R0, 0x4, R12 ;  /* 0x00000004000c7825 */ /* 0x010fc800078e020c */
[C---:B-----5:R-:W-:Y:S01]  /*0180*/  IMAD.WIDE R14, R11.reuse, 0x4, R14 ;  /* 0x000000040b0e7825 */ /* 0x060fe200078e020e */
[----:B------:R4:W5:Y:S04]  /*0190*/  @!P0 LDG.E.64 R4, desc[UR4][R12.64] ;  /* 0x000000040c048981 */ /* 0x000968000c1e1b00 */
[----:B------:R-:W5:Y:S01]  /*01a0*/  @!P0 LDG.E.EL.64 R6, desc[UR4][R14.64] ;  /* 0x000000040e068981 */ /* 0x000f62000c2e1b00 */
[----:B0-----:R-:W-:Y:S01]  /*01b0*/  IMAD.WIDE R16, R11, 0x4, R16 ;  /* 0x000000040b107825 */ /* 0x001fe200078e0210 */
[----:B--2---:R-:W-:-:S03]  /*01c0*/  CS2R R8, SRZ ;  /* 0x0000000000087805 */ /* 0x004fc6000001ff00 */
[----:B-1----:R-:W-:Y:S01]  /*01d0*/  IMAD.WIDE R18, R11, 0x4, R18 ;  /* 0x000000040b127825 */ /* 0x002fe200078e0212 */
[----:B------:R-:W-:-:S04]  /*01e0*/  CS2R R10, SRZ ;  /* 0x00000000000a7805 */ /* 0x000fc8000001ff00 */
[----:B------:R-:W2:Y:S04]  /*01f0*/  @!P0 LDG.E.EL.64 R8, desc[UR4][R18.64] ;  /* 0x0000000412088981 */ /* 0x000ea8000c2e1b00 */
[----:B------:R-:W2:Y:S01]  /*0200*/  @!P0 LDG.E.EL.64 R10, desc[UR4][R16.64] ;  /* 0x00000004100a8981 */ /* 0x000ea2000c2e1b00 */
[----:B---3--:R-:W-:Y:S01]  /*0210*/  FADD R2, R2, 9.9999997473787516356e-06 ;  /* 0x3727c5ac02027421 */ /* 0x008fe20000000000 */
[----:B------:R-:W-:-:S03]  /*0220*/  FADD R3, R3, 9.9999997473787516356e-06 ;  /* 0x3727c5ac03037421 */ /* 0x000fc60000000000 */
[----:B----4-:R-:W0:Y:S08]  /*0230*/  MUFU.SQRT R12, R2 ;  /* 0x00000002000c7308 */ /* 0x010e300000002000 */
[----:B------:R-:W1:Y:S01]  /*0240*/  MUFU.SQRT R13, R3 ;  /* 0x00000003000d7308 */ /* 0x000e620000002000 */
[C---:B0-----:R-:W-:Y:S02]  /*0250*/  FSETP.GT.AND P1, PT, R12.reuse, 8.50705917302346158658e+37, PT ;  /* 0x7e8000000c00780b */ /* 0x041fe40003f24000 */
[----:B------:R-:W-:-:S02]  /*0260*/  FSETP.GEU.AND P3, PT, R12, 1.175494350822287508e-38, PT ;  /* 0x008000000c00780b */ /* 0x000fc40003f6e000 */
[C---:B-1----:R-:W-:Y:S02]  /*0270*/  FSETP.GT.AND P2, PT, R13.reuse, 8.50705917302346158658e+37, PT ;  /* 0x7e8000000d00780b */ /* 0x042fe40003f44000 */
[----:B------:R-:W-:-:S07]  /*0280*/  FSETP.GEU.AND P4, PT, R13, 1.175494350822287508e-38, PT ;  /* 0x008000000d00780b */ /* 0x000fce0003f8e000 */
[----:B------:R-:W-:Y:S01]  /*0290*/  @P1 FMUL R12, R12, 0.25 ;  /* 0x3e8000000c0c1820 */ /* 0x000fe20000400000 */
[----:B------:R-:W-:-:S03]  /*02a0*/  HFMA2.MMA R2, -RZ, RZ, 1.625, 0 ;  /* 0x3e800000ff027435 */ /* 0x000fc600000001ff */
[----:B------:R-:W-:Y:S01]  /*02b0*/  @!P3 FMUL R12, R12, 16777216 ;  /* 0x4b8000000c0cb820 */ /* 0x000fe20000400000 */
[----:B------:R-:W-:-:S04]  /*02c0*/  @P2 FMUL R13, R13, 0.25 ;  /* 0x3e8000000d0d2820 */ /* 0x000fc80000400000 */
[----:B------:R-:W-:Y:S01]  /*02d0*/  @!P4 FMUL R13, R13, 16777216 ;  /* 0x4b8000000d0dc820 */ /* 0x000fe20000400000 */
[----:B------:R-:W0:Y:S01]  /*02e0*/  MUFU.RCP R12, R12 ;  /* 0x0000000c000c7308 */ /* 0x000e220000001000 */
[----:B------:R-:W-:-:S07]  /*02f0*/  FSEL R3, R2, 1, P1 ;  /* 0x3f80000002037808 */ /* 0x000fce0000800000 */
[----:B------:R-:W1:Y:S01]  /*0300*/  MUFU.RCP R13, R13 ;  /* 0x0000000d000d7308 */ /* 0x000e620000001000 */
[----:B------:R-:W-:Y:S01]  /*0310*/  FSEL R2, R2, 1, P2 ;  /* 0x3f80000002027808 */ /* 0x000fe20001000000 */
[----:B------:R-:W-:Y:S01]  /*0320*/  @!P3 FMUL R3, R3, 16777216 ;  /* 0x4b8000000303b820 */ /* 0x000fe20000400000 */
[----:B-----5:R-:W-:-:S03]  /*0330*/  FADD R5, -R7, R5 ;  /* 0x0000000507057221 */ /* 0x020fc60000000100 */
[----:B------:R-:W-:Y:S01]  /*0340*/  @!P4 FMUL R2, R2, 16777216 ;  /* 0x4b8000000202c820 */ /* 0x000fe20000400000 */
[----:B------:R-:W-:Y:S01]  /*0350*/  FADD R4, -R6, R4 ;  /* 0x0000000406047221 */ /* 0x000fe20000000100 */
[----:B0-----:R-:W-:Y:S02]  /*0360*/  FMUL R7, R12, R3 ;  /* 0x000000030c077220 */ /* 0x001fe40000400000 */
[----:B-1----:R-:W-:Y:S02]  /*0370*/  FMUL R6, R13, R2 ;  /* 0x000000020d067220 */ /* 0x002fe40000400000 */
[----:B------:R-:W0:Y:S01]  /*0380*/  LDC.64 R2, c[0x0][0x210] ;  /* 0x00008400ff027b82 */ /* 0x000e220000000a00 */
[----:B------:R-:W-:Y:S01]  /*0390*/  FMUL R7, R4, R7 ;  /* 0x0000000704077220 */ /* 0x000fe20000400000 */
[----:B------:R-:W-:-:S03]  /*03a0*/  FMUL R6, R5, R6 ;  /* 0x0000000605067220 */ /* 0x000fc60000400000 */
[----:B--2---:R-:W-:Y:S01]  /*03b0*/  FFMA R8, R7, R10, R8 ;  /* 0x0000000a07087223 */ /* 0x004fe20000000008 */
[----:B------:R-:W-:-:S04]  /*03c0*/  FFMA R9, R6, R11, R9 ;  /* 0x0000000b06097223 */ /* 0x000fc80000000009 */
[----:B------:R-:W-:Y:S02]  /*03d0*/  FSETP.GT.AND P1, PT, R8, RZ, PT ;  /* 0x000000ff0800720b */ /* 0x000fe40003f24000 */
[----:B------:R-:W-:-:S11]  /*03e0*/  FSETP.GT.AND P2, PT, R9, RZ, PT ;  /* 0x000000ff0900720b */ /* 0x000fd60003f44000 */
[----:B------:R-:W-:Y:S01]  /*03f0*/  @!P1 FMUL R8, R8, 0.20000000298023223877 ;  /* 0x3e4ccccd08089820 */ /* 0x000fe20000400000 */
[----:B0-----:R-:W-:-:S04]  /*0400*/  IMAD.WIDE R2, R0, 0x4, R2 ;  /* 0x0000000400027825 */ /* 0x001fc800078e0202 */
[----:B------:R-:W-:Y:S01]  /*0410*/  @!P2 FMUL R9, R9, 0.20000000298023223877 ;  /* 0x3e4ccccd0909a820 */ /* 0x000fe20000400000 */
[----:B------:R-:W-:Y:S06]  /*0420*/  @P0 EXIT ;  /* 0x000000000000094d */ /* 0x000fec0003800000 */
[----:B------:R-:W-:Y:S01]  /*0430*/  STG.E.64 desc[UR4][R2.64], R8 ;  /* 0x0000000802007986 */ /* 0x000fe2000c101b04 */
[----:B------:R-:W-:Y:S05]  /*0440*/  EXIT ;  /* 0x000000000000794d */ /* 0x000fea0003800000 */
.L_x_0:
[----:B------:R-:W-:-:S00]  /*0450*/  BRA `(.L_x_0) ;  /* 0xfffffffc00fc7947 */ /* 0x000fc0000383ffff */
[----:B------:R-:W-:-:S00]  /*0460*/  NOP ;  /* 0x0000000000007918 */ /* 0x000fc00000000000 */
        /* <DEDUP_REMOVED lines=9> */
.L_x_1:


//--------------------- .nv.global.init           --------------------------
	.section	.nv.global.init,"aw",@progbits
.nv.global.init:
	.type		_$_str,@object
	.size		_$_str,(_$_str_$_2 - _$_str)
_$_str:
        /*0000*/ 	.byte	0x5f, 0x5f, 0x43, 0x55, 0x44, 0x41, 0x5f, 0x46, 0x54, 0x5a, 0x00
	.type		_$_str_$_2,@object
	.size		_$_str_$_2,(.L_1 - _$_str_$_2)
_$_str_$_2:
        /*000b*/ 	.byte	0x5f, 0x5f, 0x43, 0x55, 0x44, 0x41, 0x5f, 0x50, 0x52, 0x45, 0x43, 0x5f, 0x53, 0x51, 0x52, 0x54
        /*001b*/ 	.byte	0x00
.L_1:


//--------------------- .nv.constant0.triton_poi_fused__native_batch_norm_legit_no_training_leaky_relu_5 --------------------------
	.section	.nv.constant0.triton_poi_fused__native_batch_norm_legit_no_training_leaky_relu_5,"a",@progbits
	.sectionflags	@""
	.align	4
.nv.constant0.triton_poi_fused__native_batch_norm_legit_no_training_leaky_relu_5:
	.zero		580
